//
// Generated by NVIDIA NVVM Compiler
//
// Compiler Build ID: CL-36424714
// Cuda compilation tools, release 13.0, V13.0.88
// Based on NVVM 20.0.0
//

.version 9.0
.target sm_100
.address_size 64

	// .globl	_Z11gemm_kernelPK6__halfS1_PS_iiiff

.visible .entry _Z11gemm_kernelPK6__halfS1_PS_iiiff(
	.param .u64 .ptr .align 1 _Z11gemm_kernelPK6__halfS1_PS_iiiff_param_0,
	.param .u64 .ptr .align 1 _Z11gemm_kernelPK6__halfS1_PS_iiiff_param_1,
	.param .u64 .ptr .align 1 _Z11gemm_kernelPK6__halfS1_PS_iiiff_param_2,
	.param .u32 _Z11gemm_kernelPK6__halfS1_PS_iiiff_param_3,
	.param .u32 _Z11gemm_kernelPK6__halfS1_PS_iiiff_param_4,
	.param .u32 _Z11gemm_kernelPK6__halfS1_PS_iiiff_param_5,
	.param .f32 _Z11gemm_kernelPK6__halfS1_PS_iiiff_param_6,
	.param .f32 _Z11gemm_kernelPK6__halfS1_PS_iiiff_param_7
)
{
	.reg .pred 	%p<14>;
	.reg .b16 	%rs<33>;
	.reg .b32 	%r<41>;
	.reg .b32 	%f<76>;
	.reg .b64 	%rd<53>;

	ld.param.u64 	%rd8, [_Z11gemm_kernelPK6__halfS1_PS_iiiff_param_0];
	ld.param.u64 	%rd9, [_Z11gemm_kernelPK6__halfS1_PS_iiiff_param_1];
	ld.param.u64 	%rd7, [_Z11gemm_kernelPK6__halfS1_PS_iiiff_param_2];
	ld.param.u32 	%r20, [_Z11gemm_kernelPK6__halfS1_PS_iiiff_param_3];
	ld.param.u32 	%r18, [_Z11gemm_kernelPK6__halfS1_PS_iiiff_param_4];
	ld.param.u32 	%r19, [_Z11gemm_kernelPK6__halfS1_PS_iiiff_param_5];
	ld.param.f32 	%f15, [_Z11gemm_kernelPK6__halfS1_PS_iiiff_param_6];
	ld.param.f32 	%f16, [_Z11gemm_kernelPK6__halfS1_PS_iiiff_param_7];
	cvta.to.global.u64 	%rd1, %rd9;
	cvta.to.global.u64 	%rd2, %rd8;
	mov.u32 	%r21, %tid.y;
	mov.u32 	%r22, %ntid.y;
	mov.u32 	%r23, %ctaid.y;
	mad.lo.s32 	%r1, %r22, %r23, %r21;
	mov.u32 	%r24, %tid.x;
	mov.u32 	%r25, %ntid.x;
	mov.u32 	%r26, %ctaid.x;
	mad.lo.s32 	%r2, %r25, %r26, %r24;
	setp.ge.s32 	%p1, %r1, %r20;
	setp.ge.s32 	%p2, %r2, %r18;
	or.pred  	%p3, %p1, %p2;
	@%p3 bra 	$L__BB0_16;
	setp.lt.s32 	%p4, %r19, 1;
	mov.f32 	%f74, 0f00000000;
	@%p4 bra 	$L__BB0_13;
	mul.lo.s32 	%r3, %r19, %r1;
	and.b32  	%r4, %r19, 7;
	setp.lt.u32 	%p5, %r19, 8;
	mov.f32 	%f74, 0f00000000;
	mov.b32 	%r39, 0;
	@%p5 bra 	$L__BB0_5;
	and.b32  	%r39, %r19, 2147483640;
	neg.s32 	%r37, %r39;
	shl.b32 	%r7, %r18, 3;
	mul.wide.u32 	%rd10, %r3, 2;
	add.s64 	%rd11, %rd10, %rd2;
	add.s64 	%rd52, %rd11, 8;
	mov.f32 	%f74, 0f00000000;
	mul.wide.s32 	%rd14, %r18, 2;
	mov.u32 	%r36, %r2;
$L__BB0_4:
	.pragma "nounroll";
	ld.global.u16 	%rs1, [%rd52+-8];
	// begin inline asm
	{  cvt.f32.f16 %f21, %rs1;}

	// end inline asm
	mul.wide.s32 	%rd12, %r36, 2;
	add.s64 	%rd13, %rd1, %rd12;
	ld.global.u16 	%rs2, [%rd13];
	// begin inline asm
	{  cvt.f32.f16 %f22, %rs2;}

	// end inline asm
	fma.rn.f32 	%f37, %f21, %f22, %f74;
	ld.global.u16 	%rs3, [%rd52+-6];
	// begin inline asm
	{  cvt.f32.f16 %f23, %rs3;}

	// end inline asm
	add.s64 	%rd15, %rd13, %rd14;
	ld.global.u16 	%rs4, [%rd15];
	// begin inline asm
	{  cvt.f32.f16 %f24, %rs4;}

	// end inline asm
	fma.rn.f32 	%f38, %f23, %f24, %f37;
	ld.global.u16 	%rs5, [%rd52+-4];
	// begin inline asm
	{  cvt.f32.f16 %f25, %rs5;}

	// end inline asm
	add.s64 	%rd16, %rd15, %rd14;
	ld.global.u16 	%rs6, [%rd16];
	// begin inline asm
	{  cvt.f32.f16 %f26, %rs6;}

	// end inline asm
	fma.rn.f32 	%f39, %f25, %f26, %f38;
	ld.global.u16 	%rs7, [%rd52+-2];
	// begin inline asm
	{  cvt.f32.f16 %f27, %rs7;}

	// end inline asm
	add.s64 	%rd17, %rd16, %rd14;
	ld.global.u16 	%rs8, [%rd17];
	// begin inline asm
	{  cvt.f32.f16 %f28, %rs8;}

	// end inline asm
	fma.rn.f32 	%f40, %f27, %f28, %f39;
	ld.global.u16 	%rs9, [%rd52];
	// begin inline asm
	{  cvt.f32.f16 %f29, %rs9;}

	// end inline asm
	add.s64 	%rd18, %rd17, %rd14;
	ld.global.u16 	%rs10, [%rd18];
	// begin inline asm
	{  cvt.f32.f16 %f30, %rs10;}

	// end inline asm
	fma.rn.f32 	%f41, %f29, %f30, %f40;
	ld.global.u16 	%rs11, [%rd52+2];
	// begin inline asm
	{  cvt.f32.f16 %f31, %rs11;}

	// end inline asm
	add.s64 	%rd19, %rd18, %rd14;
	ld.global.u16 	%rs12, [%rd19];
	// begin inline asm
	{  cvt.f32.f16 %f32, %rs12;}

	// end inline asm
	fma.rn.f32 	%f42, %f31, %f32, %f41;
	ld.global.u16 	%rs13, [%rd52+4];
	// begin inline asm
	{  cvt.f32.f16 %f33, %rs13;}

	// end inline asm
	add.s64 	%rd20, %rd19, %rd14;
	ld.global.u16 	%rs14, [%rd20];
	// begin inline asm
	{  cvt.f32.f16 %f34, %rs14;}

	// end inline asm
	fma.rn.f32 	%f43, %f33, %f34, %f42;
	ld.global.u16 	%rs15, [%rd52+6];
	// begin inline asm
	{  cvt.f32.f16 %f35, %rs15;}

	// end inline asm
	add.s64 	%rd21, %rd20, %rd14;
	ld.global.u16 	%rs16, [%rd21];
	// begin inline asm
	{  cvt.f32.f16 %f36, %rs16;}

	// end inline asm
	fma.rn.f32 	%f74, %f35, %f36, %f43;
	add.s32 	%r37, %r37, 8;
	add.s32 	%r36, %r36, %r7;
	add.s64 	%rd52, %rd52, 16;
	setp.ne.s32 	%p6, %r37, 0;
	@%p6 bra 	$L__BB0_4;
$L__BB0_5:
	setp.eq.s32 	%p7, %r4, 0;
	@%p7 bra 	$L__BB0_13;
	and.b32  	%r13, %r19, 3;
	setp.lt.u32 	%p8, %r4, 4;
	@%p8 bra 	$L__BB0_8;
	add.s32 	%r28, %r39, %r3;
	mul.wide.u32 	%rd22, %r28, 2;
	add.s64 	%rd23, %rd2, %rd22;
	ld.global.u16 	%rs17, [%rd23];
	// begin inline asm
	{  cvt.f32.f16 %f45, %rs17;}

	// end inline asm
	mad.lo.s32 	%r29, %r39, %r18, %r2;
	mul.wide.s32 	%rd24, %r29, 2;
	add.s64 	%rd25, %rd1, %rd24;
	ld.global.u16 	%rs18, [%rd25];
	// begin inline asm
	{  cvt.f32.f16 %f46, %rs18;}

	// end inline asm
	fma.rn.f32 	%f53, %f45, %f46, %f74;
	cvt.u64.u32 	%rd26, %r3;
	cvt.u64.u32 	%rd27, %r39;
	add.s64 	%rd28, %rd27, %rd26;
	shl.b64 	%rd29, %rd28, 1;
	add.s64 	%rd30, %rd2, %rd29;
	ld.global.u16 	%rs19, [%rd30+2];
	// begin inline asm
	{  cvt.f32.f16 %f47, %rs19;}

	// end inline asm
	mul.wide.s32 	%rd31, %r18, 2;
	add.s64 	%rd32, %rd25, %rd31;
	ld.global.u16 	%rs20, [%rd32];
	// begin inline asm
	{  cvt.f32.f16 %f48, %rs20;}

	// end inline asm
	fma.rn.f32 	%f54, %f47, %f48, %f53;
	ld.global.u16 	%rs21, [%rd30+4];
	// begin inline asm
	{  cvt.f32.f16 %f49, %rs21;}

	// end inline asm
	add.s64 	%rd33, %rd32, %rd31;
	ld.global.u16 	%rs22, [%rd33];
	// begin inline asm
	{  cvt.f32.f16 %f50, %rs22;}

	// end inline asm
	fma.rn.f32 	%f55, %f49, %f50, %f54;
	ld.global.u16 	%rs23, [%rd30+6];
	// begin inline asm
	{  cvt.f32.f16 %f51, %rs23;}

	// end inline asm
	add.s64 	%rd34, %rd33, %rd31;
	ld.global.u16 	%rs24, [%rd34];
	// begin inline asm
	{  cvt.f32.f16 %f52, %rs24;}

	// end inline asm
	fma.rn.f32 	%f74, %f51, %f52, %f55;
	add.s32 	%r39, %r39, 4;
$L__BB0_8:
	setp.eq.s32 	%p9, %r13, 0;
	@%p9 bra 	$L__BB0_13;
	setp.eq.s32 	%p10, %r13, 1;
	@%p10 bra 	$L__BB0_11;
	add.s32 	%r30, %r39, %r3;
	mul.wide.u32 	%rd35, %r30, 2;
	add.s64 	%rd36, %rd2, %rd35;
	ld.global.u16 	%rs25, [%rd36];
	// begin inline asm
	{  cvt.f32.f16 %f57, %rs25;}

	// end inline asm
	mad.lo.s32 	%r31, %r39, %r18, %r2;
	mul.wide.s32 	%rd37, %r31, 2;
	add.s64 	%rd38, %rd1, %rd37;
	ld.global.u16 	%rs26, [%rd38];
	// begin inline asm
	{  cvt.f32.f16 %f58, %rs26;}

	// end inline asm
	fma.rn.f32 	%f61, %f57, %f58, %f74;
	cvt.u64.u32 	%rd39, %r3;
	cvt.u64.u32 	%rd40, %r39;
	add.s64 	%rd41, %rd40, %rd39;
	shl.b64 	%rd42, %rd41, 1;
	add.s64 	%rd43, %rd2, %rd42;
	ld.global.u16 	%rs27, [%rd43+2];
	// begin inline asm
	{  cvt.f32.f16 %f59, %rs27;}

	// end inline asm
	mul.wide.s32 	%rd44, %r18, 2;
	add.s64 	%rd45, %rd38, %rd44;
	ld.global.u16 	%rs28, [%rd45];
	// begin inline asm
	{  cvt.f32.f16 %f60, %rs28;}

	// end inline asm
	fma.rn.f32 	%f74, %f59, %f60, %f61;
	add.s32 	%r39, %r39, 2;
$L__BB0_11:
	and.b32  	%r32, %r19, 1;
	setp.eq.b32 	%p11, %r32, 1;
	not.pred 	%p12, %p11;
	@%p12 bra 	$L__BB0_13;
	add.s32 	%r33, %r39, %r3;
	mul.wide.u32 	%rd46, %r33, 2;
	add.s64 	%rd47, %rd2, %rd46;
	ld.global.u16 	%rs29, [%rd47];
	// begin inline asm
	{  cvt.f32.f16 %f62, %rs29;}

	// end inline asm
	mad.lo.s32 	%r34, %r39, %r18, %r2;
	mul.wide.s32 	%rd48, %r34, 2;
	add.s64 	%rd49, %rd1, %rd48;
	ld.global.u16 	%rs30, [%rd49];
	// begin inline asm
	{  cvt.f32.f16 %f63, %rs30;}

	// end inline asm
	fma.rn.f32 	%f74, %f62, %f63, %f74;
$L__BB0_13:
	setp.eq.f32 	%p13, %f16, 0f00000000;
	mad.lo.s32 	%r35, %r18, %r1, %r2;
	cvta.to.global.u64 	%rd50, %rd7;
	mul.wide.s32 	%rd51, %r35, 2;
	add.s64 	%rd6, %rd50, %rd51;
	mov.f32 	%f75, 0f00000000;
	@%p13 bra 	$L__BB0_15;
	ld.global.u16 	%rs31, [%rd6];
	// begin inline asm
	{  cvt.f32.f16 %f65, %rs31;}

	// end inline asm
	mul.f32 	%f75, %f16, %f65;
$L__BB0_15:
	fma.rn.f32 	%f66, %f15, %f74, %f75;
	// begin inline asm
	{  cvt.rn.f16.f32 %rs32, %f66;}

	// end inline asm
	st.global.u16 	[%rd6], %rs32;
$L__BB0_16:
	ret;

}


// ===== COMPILED SASS (sm_100) =====

	.target	sm_100

	.elftype	@"ET_EXEC"


//--------------------- .note.nv.tkinfo           --------------------------
	.section	.note.nv.tkinfo,"",@"SHT_NOTE"
	.sectionflags	@"SHF_NOTE_NV_TKINFO"
	.tkinfo
        /*0018*/ 	.word	0x00000002
        /*0030*/ 	.string	""
        /*0030*/ 	.string	"ptxas"
        /*0030*/ 	.string	"Cuda compilation tools, release 13.0, V13.0.88"
        /*0030*/ 	.string	"Build cuda_13.0.r13.0/compiler.36424714_0"
        /*0030*/ 	.string	"-arch sm_100 -m 64 "



//--------------------- .note.nv.cuinfo           --------------------------
	.section	.note.nv.cuinfo,"",@"SHT_NOTE"
	.sectionflags	@"SHF_NOTE_NV_CUINFO"
        /*0018*/ 	.short	0x0002
        /*001a*/ 	.short	0x0064
        /*001c*/ 	.short	0x0082
	.zero		2


//--------------------- .nv.info                  --------------------------
	.section	.nv.info,"",@"SHT_CUDA_INFO"
	.align	4


	//----- nvinfo : EIATTR_REGCOUNT
	.align		4
        /*0000*/ 	.byte	0x04, 0x2f
        /*0002*/ 	.short	(.L_1 - .L_0)
	.align		4
.L_0:
        /*0004*/ 	.word	index@(_Z11gemm_kernelPK6__halfS1_PS_iiiff)
        /*0008*/ 	.word	0x0000001f


	//----- nvinfo : EIATTR_FRAME_SIZE
	.align		4
.L_1:
        /*000c*/ 	.byte	0x04, 0x11
        /*000e*/ 	.short	(.L_3 - .L_2)
	.align		4
.L_2:
        /*0010*/ 	.word	index@(_Z11gemm_kernelPK6__halfS1_PS_iiiff)
        /*0014*/ 	.word	0x00000000


	//----- nvinfo : EIATTR_MIN_STACK_SIZE
	.align		4
.L_3:
        /*0018*/ 	.byte	0x04, 0x12
        /*001a*/ 	.short	(.L_5 - .L_4)
	.align		4
.L_4:
        /*001c*/ 	.word	index@(_Z11gemm_kernelPK6__halfS1_PS_iiiff)
        /*0020*/ 	.word	0x00000000
.L_5:


//--------------------- .nv.compat                --------------------------
	.section	.nv.compat,"",@"SHT_CUDA_COMPAT_INFO"
	.align	4
        /*0000*/ 	.byte	0x02, 0x09, 0x00, 0x00, 0x02, 0x02, 0x01, 0x00, 0x02, 0x05, 0x05, 0x00, 0x03, 0x07, 0x01, 0x01
        /*0010*/ 	.byte	0x02, 0x03, 0x00, 0x00, 0x02, 0x06, 0x01, 0x00, 0x04, 0x0b, 0x08, 0x00, 0x09, 0x00, 0x00, 0x00
        /*0020*/ 	.byte	0x00, 0x00, 0x00, 0x00


//--------------------- .nv.info._Z11gemm_kernelPK6__halfS1_PS_iiiff --------------------------
	.section	.nv.info._Z11gemm_kernelPK6__halfS1_PS_iiiff,"",@"SHT_CUDA_INFO"
	.sectionflags	@""
	.align	4


	//----- nvinfo : EIATTR_CUDA_API_VERSION
	.align		4
        /*0000*/ 	.byte	0x04, 0x37
        /*0002*/ 	.short	(.L_7 - .L_6)
.L_6:
        /*0004*/ 	.word	0x00000082


	//----- nvinfo : EIATTR_KPARAM_INFO
	.align		4
.L_7:
        /*0008*/ 	.byte	0x04, 0x17
        /*000a*/ 	.short	(.L_9 - .L_8)
.L_8:
        /*000c*/ 	.word	0x00000000
        /*0010*/ 	.short	0x0007
        /*0012*/ 	.short	0x0028
        /*0014*/ 	.byte	0x00, 0xf0, 0x11, 0x00


	//----- nvinfo : EIATTR_KPARAM_INFO
	.align		4
.L_9:
        /*0018*/ 	.byte	0x04, 0x17
        /*001a*/ 	.short	(.L_11 - .L_10)
.L_10:
        /*001c*/ 	.word	0x00000000
        /*0020*/ 	.short	0x0006
        /*0022*/ 	.short	0x0024
        /*0024*/ 	.byte	0x00, 0xf0, 0x11, 0x00


	//----- nvinfo : EIATTR_KPARAM_INFO
	.align		4
.L_11:
        /*0028*/ 	.byte	0x04, 0x17
        /*002a*/ 	.short	(.L_13 - .L_12)
.L_12:
        /*002c*/ 	.word	0x00000000
        /*0030*/ 	.short	0x0005
        /*0032*/ 	.short	0x0020
        /*0034*/ 	.byte	0x00, 0xf0, 0x11, 0x00


	//----- nvinfo : EIATTR_KPARAM_INFO
	.align		4
.L_13:
        /*0038*/ 	.byte	0x04, 0x17
        /*003a*/ 	.short	(.L_15 - .L_14)
.L_14:
        /*003c*/ 	.word	0x00000000
        /*0040*/ 	.short	0x0004
        /*0042*/ 	.short	0x001c
        /*0044*/ 	.byte	0x00, 0xf0, 0x11, 0x00


	//----- nvinfo : EIATTR_KPARAM_INFO
	.align		4
.L_15:
        /*0048*/ 	.byte	0x04, 0x17
        /*004a*/ 	.short	(.L_17 - .L_16)
.L_16:
        /*004c*/ 	.word	0x00000000
        /*0050*/ 	.short	0x0003
        /*0052*/ 	.short	0x0018
        /*0054*/ 	.byte	0x00, 0xf0, 0x11, 0x00


	//----- nvinfo : EIATTR_KPARAM_INFO
	.align		4
.L_17:
        /*0058*/ 	.byte	0x04, 0x17
        /*005a*/ 	.short	(.L_19 - .L_18)
.L_18:
        /*005c*/ 	.word	0x00000000
        /*0060*/ 	.short	0x0002
        /*0062*/ 	.short	0x0010
        /*0064*/ 	.byte	0x00, 0xf5, 0x21, 0x00


	//----- nvinfo : EIATTR_KPARAM_INFO
	.align		4
.L_19:
        /*0068*/ 	.byte	0x04, 0x17
        /*006a*/ 	.short	(.L_21 - .L_20)
.L_20:
        /*006c*/ 	.word	0x00000000
        /*0070*/ 	.short	0x0001
        /*0072*/ 	.short	0x0008
        /*0074*/ 	.byte	0x00, 0xf5, 0x21, 0x00


	//----- nvinfo : EIATTR_KPARAM_INFO
	.align		4
.L_21:
        /*0078*/ 	.byte	0x04, 0x17
        /*007a*/ 	.short	(.L_23 - .L_22)
.L_22:
        /*007c*/ 	.word	0x00000000
        /*0080*/ 	.short	0x0000
        /*0082*/ 	.short	0x0000
        /*0084*/ 	.byte	0x00, 0xf5, 0x21, 0x00


	//----- nvinfo : EIATTR_SPARSE_MMA_MASK
	.align		4
.L_23:
        /*0088*/ 	.byte	0x03, 0x50
        /*008a*/ 	.short	0x0000


	//----- nvinfo : EIATTR_MAXREG_COUNT
	.align		4
        /*008c*/ 	.byte	0x03, 0x1b
        /*008e*/ 	.short	0x00ff


	//----- nvinfo : EIATTR_MERCURY_ISA_VERSION
	.align		4
        /*0090*/ 	.byte	0x03, 0x5f
        /*0092*/ 	.short	0x0101


	//----- nvinfo : EIATTR_VRC_CTA_INIT_COUNT
	.align		4
        /*0094*/ 	.byte	0x02, 0x4a
	.zero		1
	.zero		1


	//----- nvinfo : EIATTR_EXIT_INSTR_OFFSETS
	.align		4
        /*0098*/ 	.byte	0x04, 0x1c
        /*009a*/ 	.short	(.L_25 - .L_24)


	//   ....[0]....
.L_24:
        /*009c*/ 	.word	0x000000c0


	//   ....[1]....
        /*00a0*/ 	.word	0x00000b60


	//----- nvinfo : EIATTR_CBANK_PARAM_SIZE
	.align		4
.L_25:
        /*00a4*/ 	.byte	0x03, 0x19
        /*00a6*/ 	.short	0x002c


	//----- nvinfo : EIATTR_PARAM_CBANK
	.align		4
        /*00a8*/ 	.byte	0x04, 0x0a
        /*00aa*/ 	.short	(.L_27 - .L_26)
	.align		4
.L_26:
        /*00ac*/ 	.word	index@(.nv.constant0._Z11gemm_kernelPK6__halfS1_PS_iiiff)
        /*00b0*/ 	.short	0x0380
        /*00b2*/ 	.short	0x002c


	//----- nvinfo : EIATTR_SW_WAR
	.align		4
.L_27:
        /*00b4*/ 	.byte	0x04, 0x36
        /*00b6*/ 	.short	(.L_29 - .L_28)
.L_28:
        /*00b8*/ 	.word	0x00000008
.L_29:


//--------------------- .nv.callgraph             --------------------------
	.section	.nv.callgraph,"",@"SHT_CUDA_CALLGRAPH"
	.align	4
	.sectionentsize	8
	.align		4
        /*0000*/ 	.word	0x00000000
	.align		4
        /*0004*/ 	.word	0xffffffff
	.align		4
        /*0008*/ 	.word	0x00000000
	.align		4
        /*000c*/ 	.word	0xfffffffe
	.align		4
        /*0010*/ 	.word	0x00000000
	.align		4
        /*0014*/ 	.word	0xfffffffd
	.align		4
        /*0018*/ 	.word	0x00000000
	.align		4
        /*001c*/ 	.word	0xfffffffc


//--------------------- .text._Z11gemm_kernelPK6__halfS1_PS_iiiff --------------------------
	.section	.text._Z11gemm_kernelPK6__halfS1_PS_iiiff,"ax",@progbits
	.align	128
        .global         _Z11gemm_kernelPK6__halfS1_PS_iiiff
        .type           _Z11gemm_kernelPK6__halfS1_PS_iiiff,@function
        .size           _Z11gemm_kernelPK6__halfS1_PS_iiiff,(.L_x_7 - _Z11gemm_kernelPK6__halfS1_PS_iiiff)
        .other          _Z11gemm_kernelPK6__halfS1_PS_iiiff,@"STO_CUDA_ENTRY STV_DEFAULT"
_Z11gemm_kernelPK6__halfS1_PS_iiiff:
.text._Z11gemm_kernelPK6__halfS1_PS_iiiff:
[----:B------:R-:W-:Y:S01]  /*0000*/  LDC R1, c[0x0][0x37c] ;  /* 0x0000df00ff017b82 */ /* 0x000fe20000000800 */
[----:B------:R-:W0:Y:S01]  /*0010*/  S2R R0, SR_TID.X ;  /* 0x0000000000007919 */ /* 0x000e220000002100 */
[----:B------:R-:W1:Y:S06]  /*0020*/  LDCU UR4, c[0x0][0x364] ;  /* 0x00006c80ff0477ac */ /* 0x000e6c0008000800 */
[----:B------:R-:W2:Y:S01]  /*0030*/  LDC.64 R2, c[0x0][0x398] ;  /* 0x0000e600ff027b82 */ /* 0x000ea20000000a00 */
[----:B------:R-:W0:Y:S01]  /*0040*/  S2R R5, SR_CTAID.X ;  /* 0x0000000000057919 */ /* 0x000e220000002500 */
[----:B------:R-:W0:Y:S01]  /*0050*/  LDCU UR5, c[0x0][0x360] ;  /* 0x00006c00ff0577ac */ /* 0x000e220008000800 */
[----:B------:R-:W1:Y:S01]  /*0060*/  S2R R19, SR_TID.Y ;  /* 0x0000000000137919 */ /* 0x000e620000002200 */
[----:B------:R-:W1:Y:S01]  /*0070*/  S2R R4, SR_CTAID.Y ;  /* 0x0000000000047919 */ /* 0x000e620000002600 */
[----:B0-----:R-:W-:-:S05]  /*0080*/  IMAD R0, R5, UR5, R0 ;  /* 0x0000000505007c24 */ /* 0x001fca000f8e0200 */
[----:B--2---:R-:W-:Y:S01]  /*0090*/  ISETP.GE.AND P0, PT, R0, R3, PT ;  /* 0x000000030000720c */ /* 0x004fe20003f06270 */
[----:B-1----:R-:W-:-:S05]  /*00a0*/  IMAD R19, R4, UR4, R19 ;  /* 0x0000000404137c24 */ /* 0x002fca000f8e0213 */
[----:B------:R-:W-:-:S13]  /*00b0*/  ISETP.GE.OR P0, PT, R19, R2, P0 ;  /* 0x000000021300720c */ /* 0x000fda0000706670 */
[----:B------:R-:W-:Y:S05]  /*00c0*/  @P0 EXIT ;  /* 0x000000000000094d */ /* 0x000fea0003800000 */
[----:B------:R-:W0:Y:S01]  /*00d0*/  LDCU UR5, c[0x0][0x3a0] ;  /* 0x00007400ff0577ac */ /* 0x000e220008000800 */
[----:B------:R-:W-:Y:S01]  /*00e0*/  HFMA2 R23, -RZ, RZ, 0, 0 ;  /* 0x00000000ff177431 */ /* 0x000fe200000001ff */
[----:B------:R-:W1:Y:S01]  /*00f0*/  LDCU.64 UR8, c[0x0][0x358] ;  /* 0x00006b00ff0877ac */ /* 0x000e620008000a00 */
[----:B0-----:R-:W-:-:S09]  /*0100*/  UISETP.GE.AND UP0, UPT, UR5, 0x1, UPT ;  /* 0x000000010500788c */ /* 0x001fd2000bf06270 */
[----:B-1----:R-:W-:Y:S05]  /*0110*/  BRA.U !UP0, `(.L_x_0) ;  /* 0x0000000908587547 */ /* 0x002fea000b800000 */
[----:B------:R-:W-:Y:S02]  /*0120*/  UISETP.GE.U32.AND UP1, UPT, UR5, 0x8, UPT ;  /* 0x000000080500788c */ /* 0x000fe4000bf26070 */
[----:B------:R-:W-:Y:S01]  /*0130*/  IMAD R18, R19, UR5, RZ ;  /* 0x0000000513127c24 */ /* 0x000fe2000f8e02ff */
[----:B------:R-:W-:Y:S01]  /*0140*/  ULOP3.LUT UR6, UR5, 0x7, URZ, 0xc0, !UPT ;  /* 0x0000000705067892 */ /* 0x000fe2000f8ec0ff */
[----:B------:R-:W-:Y:S01]  /*0150*/  MOV R23, RZ ;  /* 0x000000ff00177202 */ /* 0x000fe20000000f00 */
[----:B------:R-:W-:Y:S02]  /*0160*/  UMOV UR4, URZ ;  /* 0x000000ff00047c82 */ /* 0x000fe40008000000 */
[----:B------:R-:W-:Y:S02]  /*0170*/  UISETP.NE.AND UP0, UPT, UR6, URZ, UPT ;  /* 0x000000ff0600728c */ /* 0x000fe4000bf05270 */
[----:B------:R-:W-:Y:S09]  /*0180*/  BRA.U !UP1, `(.L_x_1) ;  /* 0x0000000109fc7547 */ /* 0x000ff2000b800000 */
[----:B------:R-:W0:Y:S01]  /*0190*/  LDC.64 R4, c[0x0][0x380] ;  /* 0x0000e000ff047b82 */ /* 0x000e220000000a00 */
[----:B------:R-:W-:Y:S01]  /*01a0*/  ULOP3.LUT UR4, UR5, 0x7ffffff8, URZ, 0xc0, !UPT ;  /* 0x7ffffff805047892 */ /* 0x000fe2000f8ec0ff */
[----:B------:R-:W-:Y:S02]  /*01b0*/  MOV R23, RZ ;  /* 0x000000ff00177202 */ /* 0x000fe40000000f00 */
[----:B------:R-:W-:Y:S01]  /*01c0*/  MOV R2, R0 ;  /* 0x0000000000027202 */ /* 0x000fe20000000f00 */
[----:B------:R-:W-:Y:S01]  /*01d0*/  UIADD3 UR7, UPT, UPT, -UR4, URZ, URZ ;  /* 0x000000ff04077290 */ /* 0x000fe2000fffe1ff */
[----:B0-----:R-:W-:-:S03]  /*01e0*/  IMAD.WIDE.U32 R4, R18, 0x2, R4 ;  /* 0x0000000212047825 */ /* 0x001fc600078e0004 */
[----:B------:R-:W-:-:S04]  /*01f0*/  IADD3 R4, P0, PT, R4, 0x8, RZ ;  /* 0x0000000804047810 */ /* 0x000fc80007f1e0ff */
[----:B------:R-:W-:-:S09]  /*0200*/  IADD3.X R5, PT, PT, RZ, R5, RZ, P0, !PT ;  /* 0x00000005ff057210 */ /* 0x000fd200007fe4ff */
.L_x_2:
[----:B------:R-:W0:Y:S01]  /*0210*/  LDC.64 R14, c[0x0][0x388] ;  /* 0x0000e200ff0e7b82 */ /* 0x000e220000000a00 */
[----:B------:R-:W2:Y:S04]  /*0220*/  LDG.E.U16 R20, desc[UR8][R4.64+-0x8] ;  /* 0xfffff80804147981 */ /* 0x000ea8000c1e1500 */
[----:B------:R-:W3:Y:S04]  /*0230*/  LDG.E.U16 R21, desc[UR8][R4.64+-0x6] ;  /* 0xfffffa0804157981 */ /* 0x000ee8000c1e1500 */
[----:B------:R-:W4:Y:S04]  /*0240*/  LDG.E.U16 R24, desc[UR8][R4.64+-0x4] ;  /* 0xfffffc0804187981 */ /* 0x000f28000c1e1500 */
[----:B------:R-:W5:Y:S04]  /*0250*/  LDG.E.U16 R27, desc[UR8][R4.64+-0x2] ;  /* 0xfffffe08041b7981 */ /* 0x000f68000c1e1500 */
[----:B------:R-:W5:Y:S04]  /*0260*/  LDG.E.U16 R26, desc[UR8][R4.64] ;  /* 0x00000008041a7981 */ /* 0x000f68000c1e1500 */
[----:B------:R-:W5:Y:S01]  /*0270*/  LDG.E.U16 R28, desc[UR8][R4.64+0x2] ;  /* 0x00000208041c7981 */ /* 0x000f62000c1e1500 */
[----:B0-----:R-:W-:-:S05]  /*0280*/  IMAD.WIDE R14, R2, 0x2, R14 ;  /* 0x00000002020e7825 */ /* 0x001fca00078e020e */
[----:B------:R0:W5:Y:S01]  /*0290*/  LDG.E.U16 R22, desc[UR8][R14.64] ;  /* 0x000000080e167981 */ /* 0x000162000c1e1500 */
[----:B------:R-:W-:-:S05]  /*02a0*/  IMAD.WIDE R16, R3, 0x2, R14 ;  /* 0x0000000203107825 */ /* 0x000fca00078e020e */
[----:B------:R1:W5:Y:S01]  /*02b0*/  LDG.E.U16 R25, desc[UR8][R16.64] ;  /* 0x0000000810197981 */ /* 0x000362000c1e1500 */
[----:B------:R-:W-:-:S04]  /*02c0*/  IMAD.WIDE R10, R3, 0x2, R16 ;  /* 0x00000002030a7825 */ /* 0x000fc800078e0210 */
[C---:B------:R-:W-:Y:S02]  /*02d0*/  IMAD.WIDE R8, R3.reuse, 0x2, R10 ;  /* 0x0000000203087825 */ /* 0x040fe400078e020a */
[----:B------:R-:W5:Y:S02]  /*02e0*/  LDG.E.U16 R10, desc[UR8][R10.64] ;  /* 0x000000080a0a7981 */ /* 0x000f64000c1e1500 */
[C---:B------:R-:W-:Y:S02]  /*02f0*/  IMAD.WIDE R6, R3.reuse, 0x2, R8 ;  /* 0x0000000203067825 */ /* 0x040fe400078e0208 */
[----:B------:R-:W5:Y:S02]  /*0300*/  LDG.E.U16 R8, desc[UR8][R8.64] ;  /* 0x0000000808087981 */ /* 0x000f64000c1e1500 */
[C---:B------:R-:W-:Y:S02]  /*0310*/  IMAD.WIDE R12, R3.reuse, 0x2, R6 ;  /* 0x00000002030c7825 */ /* 0x040fe400078e0206 */
[----:B------:R-:W5:Y:S04]  /*0320*/  LDG.E.U16 R11, desc[UR8][R4.64+0x4] ;  /* 0x00000408040b7981 */ /* 0x000f68000c1e1500 */
[----:B------:R-:W5:Y:S01]  /*0330*/  LDG.E.U16 R6, desc[UR8][R6.64] ;  /* 0x0000000806067981 */ /* 0x000f62000c1e1500 */
[----:B0-----:R-:W-:-:S03]  /*0340*/  IMAD.WIDE R14, R3, 0x2, R12 ;  /* 0x00000002030e7825 */ /* 0x001fc600078e020c */
[----:B------:R-:W5:Y:S01]  /*0350*/  LDG.E.U16 R12, desc[UR8][R12.64] ;  /* 0x000000080c0c7981 */ /* 0x000f62000c1e1500 */
[----:B-1----:R-:W-:-:S03]  /*0360*/  IMAD.WIDE R16, R3, 0x2, R14 ;  /* 0x0000000203107825 */ /* 0x002fc600078e020e */
[----:B------:R0:W5:Y:S04]  /*0370*/  LDG.E.U16 R9, desc[UR8][R4.64+0x6] ;  /* 0x0000060804097981 */ /* 0x000168000c1e1500 */
[----:B------:R-:W5:Y:S04]  /*0380*/  LDG.E.U16 R14, desc[UR8][R14.64] ;  /* 0x000000080e0e7981 */ /* 0x000f68000c1e1500 */
[----:B------:R-:W5:Y:S01]  /*0390*/  LDG.E.U16 R16, desc[UR8][R16.64] ;  /* 0x0000000810107981 */ /* 0x000f62000c1e1500 */
[----:B------:R-:W-:-:S04]  /*03a0*/  UIADD3 UR7, UPT, UPT, UR7, 0x8, URZ ;  /* 0x0000000807077890 */ /* 0x000fc8000fffe0ff */
[----:B------:R-:W-:Y:S01]  /*03b0*/  UISETP.NE.AND UP1, UPT, UR7, URZ, UPT ;  /* 0x000000ff0700728c */ /* 0x000fe2000bf25270 */
[----:B0-----:R-:W-:Y:S02]  /*03c0*/  IADD3 R4, P0, PT, R4, 0x10, RZ ;  /* 0x0000001004047810 */ /* 0x001fe40007f1e0ff */
[----:B------:R-:W-:Y:S02]  /*03d0*/  LEA R2, R3, R2, 0x3 ;  /* 0x0000000203027211 */ /* 0x000fe400078e18ff */
[----:B------:R-:W-:Y:S01]  /*03e0*/  IADD3.X R5, PT, PT, RZ, R5, RZ, P0, !PT ;  /* 0x00000005ff057210 */ /* 0x000fe200007fe4ff */
[----:B--2---:R-:W-:Y:S02]  /*03f0*/  HADD2.F32 R20, -RZ, R20.H0_H0 ;  /* 0x20000014ff147230 */ /* 0x004fe40000004100 */
[----:B---3--:R-:W-:Y:S02]  /*0400*/  HADD2.F32 R21, -RZ, R21.H0_H0 ;  /* 0x20000015ff157230 */ /* 0x008fe40000004100 */
[----:B----4-:R-:W-:-:S02]  /*0410*/  HADD2.F32 R7, -RZ, R24.H0_H0 ;  /* 0x20000018ff077230 */ /* 0x010fc40000004100 */
[----:B-----5:R-:W-:-:S05]  /*0420*/  HADD2.F32 R22, -RZ, R22.H0_H0 ;  /* 0x20000016ff167230 */ /* 0x020fca0000004100 */
[----:B------:R-:W-:Y:S01]  /*0430*/  FFMA R20, R20, R22, R23 ;  /* 0x0000001614147223 */ /* 0x000fe20000000017 */
[----:B------:R-:W-:Y:S02]  /*0440*/  HADD2.F32 R25, -RZ, R25.H0_H0 ;  /* 0x20000019ff197230 */ /* 0x000fe40000004100 */
[----:B------:R-:W-:-:S03]  /*0450*/  HADD2.F32 R22, -RZ, R27.H0_H0 ;  /* 0x2000001bff167230 */ /* 0x000fc60000004100 */
        /* <DEDUP_REMOVED lines=10> */
[----:B------:R-:W-:-:S03]  /*0500*/  HADD2.F32 R11, -RZ, R11.H0_H0 ;  /* 0x2000000bff0b7230 */ /* 0x000fc60000004100 */
[----:B------:R-:W-:Y:S01]  /*0510*/  FFMA R6, R13, R12, R6 ;  /* 0x0000000c0d067223 */ /* 0x000fe20000000006 */
[----:B------:R-:W-:Y:S02]  /*0520*/  HADD2.F32 R14, -RZ, R14.H0_H0 ;  /* 0x2000000eff0e7230 */ /* 0x000fe40000004100 */
[----:B------:R-:W-:Y:S02]  /*0530*/  HADD2.F32 R9, -RZ, R9.H0_H0 ;  /* 0x20000009ff097230 */ /* 0x000fe40000004100 */
[----:B------:R-:W-:Y:S02]  /*0540*/  HADD2.F32 R16, -RZ, R16.H0_H0 ;  /* 0x20000010ff107230 */ /* 0x000fe40000004100 */
[----:B------:R-:W-:-:S04]  /*0550*/  FFMA R6, R11, R14, R6 ;  /* 0x0000000e0b067223 */ /* 0x000fc80000000006 */
[----:B------:R-:W-:Y:S01]  /*0560*/  FFMA R23, R9, R16, R6 ;  /* 0x0000001009177223 */ /* 0x000fe20000000006 */
[----:B------:R-:W-:Y:S06]  /*0570*/  BRA.U UP1, `(.L_x_2) ;  /* 0xfffffffd01247547 */ /* 0x000fec000b83ffff */
.L_x_1:
[----:B------:R-:W-:Y:S05]  /*0580*/  BRA.U !UP0, `(.L_x_0) ;  /* 0x00000005083c7547 */ /* 0x000fea000b800000 */
[----:B------:R-:W-:Y:S02]  /*0590*/  UISETP.GE.U32.AND UP0, UPT, UR6, 0x4, UPT ;  /* 0x000000040600788c */ /* 0x000fe4000bf06070 */
[----:B------:R-:W-:-:S04]  /*05a0*/  ULOP3.LUT UR7, UR5, 0x3, URZ, 0xc0, !UPT ;  /* 0x0000000305077892 */ /* 0x000fc8000f8ec0ff */
[----:B------:R-:W-:-:S03]  /*05b0*/  UISETP.NE.AND UP1, UPT, UR7, URZ, UPT ;  /* 0x000000ff0700728c */ /* 0x000fc6000bf25270 */
[----:B------:R-:W-:Y:S08]  /*05c0*/  BRA.U !UP0, `(.L_x_3) ;  /* 0x00000001088c7547 */ /* 0x000ff0000b800000 */
[----:B------:R-:W0:Y:S01]  /*05d0*/  LDC.64 R10, c[0x0][0x388] ;  /* 0x0000e200ff0a7b82 */ /* 0x000e220000000a00 */
[----:B------:R-:W1:Y:S01]  /*05e0*/  LDCU.64 UR10, c[0x0][0x380] ;  /* 0x00007000ff0a77ac */ /* 0x000e620008000a00 */
[----:B------:R-:W-:Y:S01]  /*05f0*/  IMAD R7, R3, UR4, R0 ;  /* 0x0000000403077c24 */ /* 0x000fe2000f8e0200 */
[C---:B------:R-:W-:Y:S02]  /*0600*/  IADD3 R5, PT, PT, R18.reuse, UR4, RZ ;  /* 0x0000000412057c10 */ /* 0x040fe4000fffe0ff */
[----:B------:R-:W-:-:S03]  /*0610*/  IADD3 R2, P0, PT, R18, UR4, RZ ;  /* 0x0000000412027c10 */ /* 0x000fc6000ff1e0ff */
[----:B------:R-:W2:Y:S01]  /*0620*/  LDC.64 R8, c[0x0][0x380] ;  /* 0x0000e000ff087b82 */ /* 0x000ea20000000a00 */
[----:B0-----:R-:W-:-:S04]  /*0630*/  IMAD.WIDE R10, R7, 0x2, R10 ;  /* 0x00000002070a7825 */ /* 0x001fc800078e020a */
[----:B------:R-:W-:Y:S02]  /*0640*/  IMAD.WIDE R12, R3, 0x2, R10 ;  /* 0x00000002030c7825 */ /* 0x000fe400078e020a */
[----:B------:R-:W3:Y:S02]  /*0650*/  LDG.E.U16 R10, desc[UR8][R10.64] ;  /* 0x000000080a0a7981 */ /* 0x000ee4000c1e1500 */
[----:B--2---:R-:W-:Y:S01]  /*0660*/  IMAD.WIDE.U32 R8, R5, 0x2, R8 ;  /* 0x0000000205087825 */ /* 0x004fe200078e0008 */
[----:B------:R-:W-:Y:S02]  /*0670*/  IADD3.X R5, PT, PT, RZ, RZ, RZ, P0, !PT ;  /* 0x000000ffff057210 */ /* 0x000fe400007fe4ff */
[C---:B-1----:R-:W-:Y:S01]  /*0680*/  LEA R4, P0, R2.reuse, UR10, 0x1 ;  /* 0x0000000a02047c11 */ /* 0x042fe2000f8008ff */
[----:B------:R-:W-:Y:S02]  /*0690*/  IMAD.WIDE R14, R3, 0x2, R12 ;  /* 0x00000002030e7825 */ /* 0x000fe400078e020c */
[----:B------:R-:W2:Y:S01]  /*06a0*/  LDG.E.U16 R8, desc[UR8][R8.64] ;  /* 0x0000000808087981 */ /* 0x000ea2000c1e1500 */
[----:B------:R-:W-:-:S03]  /*06b0*/  LEA.HI.X R5, R2, UR11, R5, 0x1, P0 ;  /* 0x0000000b02057c11 */ /* 0x000fc600080f0c05 */
[----:B------:R-:W4:Y:S01]  /*06c0*/  LDG.E.U16 R12, desc[UR8][R12.64] ;  /* 0x000000080c0c7981 */ /* 0x000f22000c1e1500 */
[----:B------:R-:W-:-:S03]  /*06d0*/  IMAD.WIDE R6, R3, 0x2, R14 ;  /* 0x0000000203067825 */ /* 0x000fc600078e020e */
[----:B------:R-:W5:Y:S04]  /*06e0*/  LDG.E.U16 R16, desc[UR8][R4.64+0x2] ;  /* 0x0000020804107981 */ /* 0x000f68000c1e1500 */
[----:B------:R-:W5:Y:S04]  /*06f0*/  LDG.E.U16 R17, desc[UR8][R4.64+0x4] ;  /* 0x0000040804117981 */ /* 0x000f68000c1e1500 */
[----:B------:R-:W5:Y:S04]  /*0700*/  LDG.E.U16 R14, desc[UR8][R14.64] ;  /* 0x000000080e0e7981 */ /* 0x000f68000c1e1500 */
[----:B------:R-:W5:Y:S04]  /*0710*/  LDG.E.U16 R20, desc[UR8][R4.64+0x6] ;  /* 0x0000060804147981 */ /* 0x000f68000c1e1500 */
[----:B------:R-:W5:Y:S01]  /*0720*/  LDG.E.U16 R6, desc[UR8][R6.64] ;  /* 0x0000000806067981 */ /* 0x000f62000c1e1500 */
[----:B------:R-:W-:Y:S01]  /*0730*/  UIADD3 UR4, UPT, UPT, UR4, 0x4, URZ ;  /* 0x0000000404047890 */ /* 0x000fe2000fffe0ff */
[----:B--2---:R-:W-:-:S02]  /*0740*/  HADD2.F32 R2, -RZ, R8.H0_H0 ;  /* 0x20000008ff027230 */ /* 0x004fc40000004100 */
[----:B---3--:R-:W-:Y:S02]  /*0750*/  HADD2.F32 R8, -RZ, R10.H0_H0 ;  /* 0x2000000aff087230 */ /* 0x008fe40000004100 */
[----:B----4-:R-:W-:-:S03]  /*0760*/  HADD2.F32 R10, -RZ, R12.H0_H0 ;  /* 0x2000000cff0a7230 */ /* 0x010fc60000004100 */
[----:B------:R-:W-:Y:S01]  /*0770*/  FFMA R2, R2, R8, R23 ;  /* 0x0000000802027223 */ /* 0x000fe20000000017 */
[----:B-----5:R-:W-:Y:S02]  /*0780*/  HADD2.F32 R9, -RZ, R16.H0_H0 ;  /* 0x20000010ff097230 */ /* 0x020fe40000004100 */
[----:B------:R-:W-:-:S03]  /*0790*/  HADD2.F32 R17, -RZ, R17.H0_H0 ;  /* 0x20000011ff117230 */ /* 0x000fc60000004100 */
[----:B------:R-:W-:Y:S01]  /*07a0*/  FFMA R2, R9, R10, R2 ;  /* 0x0000000a09027223 */ /* 0x000fe20000000002 */
[----:B------:R-:W-:Y:S02]  /*07b0*/  HADD2.F32 R8, -RZ, R14.H0_H0 ;  /* 0x2000000eff087230 */ /* 0x000fe40000004100 */
[----:B------:R-:W-:-:S03]  /*07c0*/  HADD2.F32 R23, -RZ, R20.H0_H0 ;  /* 0x20000014ff177230 */ /* 0x000fc60000004100 */
[----:B------:R-:W-:Y:S01]  /*07d0*/  FFMA R2, R17, R8, R2 ;  /* 0x0000000811027223 */ /* 0x000fe20000000002 */
[----:B------:R-:W-:-:S05]  /*07e0*/  HADD2.F32 R6, -RZ, R6.H0_H0 ;  /* 0x20000006ff067230 */ /* 0x000fca0000004100 */
[----:B------:R-:W-:-:S07]  /*07f0*/  FFMA R23, R23, R6, R2 ;  /* 0x0000000617177223 */ /* 0x000fce0000000002 */
.L_x_3:
[----:B------:R-:W-:Y:S05]  /*0800*/  BRA.U !UP1, `(.L_x_0) ;  /* 0x00000001099c7547 */ /* 0x000fea000b800000 */
[----:B------:R-:W-:Y:S02]  /*0810*/  UISETP.NE.AND UP0, UPT, UR7, 0x1, UPT ;  /* 0x000000010700788c */ /* 0x000fe4000bf05270 */
[----:B------:R-:W-:-:S04]  /*0820*/  ULOP3.LUT UR5, UR5, 0x1, URZ, 0xc0, !UPT ;  /* 0x0000000105057892 */ /* 0x000fc8000f8ec0ff */
[----:B------:R-:W-:-:S03]  /*0830*/  UISETP.NE.U32.AND UP1, UPT, UR5, 0x1, UPT ;  /* 0x000000010500788c */ /* 0x000fc6000bf25070 */
[----:B------:R-:W-:Y:S08]  /*0840*/  BRA.U !UP0, `(.L_x_4) ;  /* 0x00000001085c7547 */ /* 0x000ff0000b800000 */
[----:B------:R-:W0:Y:S01]  /*0850*/  LDC.64 R6, c[0x0][0x388] ;  /* 0x0000e200ff067b82 */ /* 0x000e220000000a00 */
[----:B------:R-:W1:Y:S01]  /*0860*/  LDCU.64 UR6, c[0x0][0x380] ;  /* 0x00007000ff0677ac */ /* 0x000e620008000a00 */
[C---:B------:R-:W-:Y:S01]  /*0870*/  IADD3 R9, PT, PT, R18.reuse, UR4, RZ ;  /* 0x0000000412097c10 */ /* 0x040fe2000fffe0ff */
[----:B------:R-:W-:Y:S01]  /*0880*/  IMAD R11, R3, UR4, R0 ;  /* 0x00000004030b7c24 */ /* 0x000fe2000f8e0200 */
[----:B------:R-:W-:-:S04]  /*0890*/  IADD3 R2, P0, PT, R18, UR4, RZ ;  /* 0x0000000412027c10 */ /* 0x000fc8000ff1e0ff */
[----:B------:R-:W2:Y:S01]  /*08a0*/  LDC.64 R4, c[0x0][0x380] ;  /* 0x0000e000ff047b82 */ /* 0x000ea20000000a00 */
[----:B0-----:R-:W-:-:S04]  /*08b0*/  IMAD.WIDE R6, R11, 0x2, R6 ;  /* 0x000000020b067825 */ /* 0x001fc800078e0206 */
[----:B------:R-:W-:Y:S02]  /*08c0*/  IMAD.WIDE R10, R3, 0x2, R6 ;  /* 0x00000002030a7825 */ /* 0x000fe400078e0206 */
[----:B------:R-:W3:Y:S02]  /*08d0*/  LDG.E.U16 R6, desc[UR8][R6.64] ;  /* 0x0000000806067981 */ /* 0x000ee4000c1e1500 */
[----:B--2---:R-:W-:Y:S01]  /*08e0*/  IMAD.WIDE.U32 R4, R9, 0x2, R4 ;  /* 0x0000000209047825 */ /* 0x004fe200078e0004 */
[----:B------:R-:W-:Y:S01]  /*08f0*/  IADD3.X R9, PT, PT, RZ, RZ, RZ, P0, !PT ;  /* 0x000000ffff097210 */ /* 0x000fe200007fe4ff */
[----:B------:R-:W2:Y:S01]  /*0900*/  LDG.E.U16 R10, desc[UR8][R10.64] ;  /* 0x000000080a0a7981 */ /* 0x000ea2000c1e1500 */
[----:B-1----:R-:W-:-:S03]  /*0910*/  LEA R8, P0, R2, UR6, 0x1 ;  /* 0x0000000602087c11 */ /* 0x002fc6000f8008ff */
[----:B------:R-:W4:Y:S01]  /*0920*/  LDG.E.U16 R4, desc[UR8][R4.64] ;  /* 0x0000000804047981 */ /* 0x000f22000c1e1500 */
[----:B------:R-:W-:-:S05]  /*0930*/  LEA.HI.X R9, R2, UR7, R9, 0x1, P0 ;  /* 0x0000000702097c11 */ /* 0x000fca00080f0c09 */
[----:B------:R-:W5:Y:S01]  /*0940*/  LDG.E.U16 R8, desc[UR8][R8.64+0x2] ;  /* 0x0000020808087981 */ /* 0x000f62000c1e1500 */
[----:B------:R-:W-:Y:S01]  /*0950*/  UIADD3 UR4, UPT, UPT, UR4, 0x2, URZ ;  /* 0x0000000204047890 */ /* 0x000fe2000fffe0ff */
[----:B---3--:R-:W-:Y:S02]  /*0960*/  HADD2.F32 R12, -RZ, R6.H0_H0 ;  /* 0x20000006ff0c7230 */ /* 0x008fe40000004100 */
[----:B--2---:R-:W-:Y:S02]  /*0970*/  HADD2.F32 R14, -RZ, R10.H0_H0 ;  /* 0x2000000aff0e7230 */ /* 0x004fe40000004100 */
[----:B----4-:R-:W-:-:S05]  /*0980*/  HADD2.F32 R2, -RZ, R4.H0_H0 ;  /* 0x20000004ff027230 */ /* 0x010fca0000004100 */
[----:B------:R-:W-:Y:S01]  /*0990*/  FFMA R2, R2, R12, R23 ;  /* 0x0000000c02027223 */ /* 0x000fe20000000017 */
[----:B-----5:R-:W-:-:S05]  /*09a0*/  HADD2.F32 R13, -RZ, R8.H0_H0 ;  /* 0x20000008ff0d7230 */ /* 0x020fca0000004100 */
[----:B------:R-:W-:-:S07]  /*09b0*/  FFMA R23, R13, R14, R2 ;  /* 0x0000000e0d177223 */ /* 0x000fce0000000002 */
.L_x_4:
[----:B------:R-:W-:Y:S05]  /*09c0*/  BRA.U UP1, `(.L_x_0) ;  /* 0x00000001012c7547 */ /* 0x000fea000b800000 */
[----:B------:R-:W0:Y:S01]  /*09d0*/  LDC.64 R4, c[0x0][0x380] ;  /* 0x0000e000ff047b82 */ /* 0x000e220000000a00 */
[----:B------:R-:W-:Y:S01]  /*09e0*/  IADD3 R9, PT, PT, R18, UR4, RZ ;  /* 0x0000000412097c10 */ /* 0x000fe2000fffe0ff */
[----:B------:R-:W-:-:S06]  /*09f0*/  IMAD R11, R3, UR4, R0 ;  /* 0x00000004030b7c24 */ /* 0x000fcc000f8e0200 */
[----:B------:R-:W1:Y:S01]  /*0a00*/  LDC.64 R6, c[0x0][0x388] ;  /* 0x0000e200ff067b82 */ /* 0x000e620000000a00 */
[----:B0-----:R-:W-:-:S06]  /*0a10*/  IMAD.WIDE.U32 R4, R9, 0x2, R4 ;  /* 0x0000000209047825 */ /* 0x001fcc00078e0004 */
[----:B------:R-:W2:Y:S01]  /*0a20*/  LDG.E.U16 R4, desc[UR8][R4.64] ;  /* 0x0000000804047981 */ /* 0x000ea2000c1e1500 */
[----:B-1----:R-:W-:-:S06]  /*0a30*/  IMAD.WIDE R6, R11, 0x2, R6 ;  /* 0x000000020b067825 */ /* 0x002fcc00078e0206 */
[----:B------:R-:W3:Y:S01]  /*0a40*/  LDG.E.U16 R6, desc[UR8][R6.64] ;  /* 0x0000000806067981 */ /* 0x000ee2000c1e1500 */
[----:B--2---:R-:W-:Y:S02]  /*0a50*/  HADD2.F32 R2, -RZ, R4.H0_H0 ;  /* 0x20000004ff027230 */ /* 0x004fe40000004100 */
[----:B---3--:R-:W-:-:S05]  /*0a60*/  HADD2.F32 R8, -RZ, R6.H0_H0 ;  /* 0x20000006ff087230 */ /* 0x008fca0000004100 */
[----:B------:R-:W-:-:S07]  /*0a70*/  FFMA R23, R2, R8, R23 ;  /* 0x0000000802177223 */ /* 0x000fce0000000017 */
.L_x_0:
[----:B------:R-:W0:Y:S01]  /*0a80*/  LDCU UR4, c[0x0][0x3a8] ;  /* 0x00007500ff0477ac */ /* 0x000e220008000800 */
[----:B------:R-:W1:Y:S01]  /*0a90*/  LDC.64 R4, c[0x0][0x390] ;  /* 0x0000e400ff047b82 */ /* 0x000e620000000a00 */
[----:B------:R-:W-:Y:S01]  /*0aa0*/  IMAD R3, R19, R3, R0 ;  /* 0x0000000313037224 */ /* 0x000fe200078e0200 */
[----:B------:R-:W-:Y:S02]  /*0ab0*/  MOV R0, RZ ;  /* 0x000000ff00007202 */ /* 0x000fe40000000f00 */
[----:B0-----:R-:W-:Y:S01]  /*0ac0*/  FSETP.NEU.AND P0, PT, RZ, UR4, PT ;  /* 0x00000004ff007c0b */ /* 0x001fe2000bf0d000 */
[----:B-1----:R-:W-:-:S12]  /*0ad0*/  IMAD.WIDE R2, R3, 0x2, R4 ;  /* 0x0000000203027825 */ /* 0x002fd800078e0204 */
[----:B------:R-:W-:Y:S05]  /*0ae0*/  @!P0 BRA `(.L_x_5) ;  /* 0x00000000000c8947 */ /* 0x000fea0003800000 */
[----:B------:R-:W2:Y:S02]  /*0af0*/  LDG.E.U16 R0, desc[UR8][R2.64] ;  /* 0x0000000802007981 */ /* 0x000ea4000c1e1500 */
[----:B--2---:R-:W-:-:S05]  /*0b00*/  HADD2.F32 R0, -RZ, R0.H0_H0 ;  /* 0x20000000ff007230 */ /* 0x004fca0000004100 */
[----:B------:R-:W-:-:S07]  /*0b10*/  FMUL R0, R0, UR4 ;  /* 0x0000000400007c20 */ /* 0x000fce0008400000 */
.L_x_5:
[----:B------:R-:W0:Y:S02]  /*0b20*/  LDCU UR4, c[0x0][0x3a4] ;  /* 0x00007480ff0477ac */ /* 0x000e240008000800 */
[----:B0-----:R-:W-:-:S05]  /*0b30*/  FFMA R0, R23, UR4, R0 ;  /* 0x0000000417007c23 */ /* 0x001fca0008000000 */
[----:B------:R-:W-:-:S05]  /*0b40*/  F2FP.F16.F32.PACK_AB R0, RZ, R0 ;  /* 0x00000000ff00723e */ /* 0x000fca00000000ff */
[----:B------:R-:W-:Y:S01]  /*0b50*/  STG.E.U16 desc[UR8][R2.64], R0 ;  /* 0x0000000002007986 */ /* 0x000fe2000c101508 */
[----:B------:R-:W-:Y:S05]  /*0b60*/  EXIT ;  /* 0x000000000000794d */ /* 0x000fea0003800000 */
.L_x_6:
[----:B------:R-:W-:-:S00]  /*0b70*/  BRA `(.L_x_6) ;  /* 0xfffffffc00fc7947 */ /* 0x000fc0000383ffff */
[----:B------:R-:W-:-:S00]  /*0b80*/  NOP ;  /* 0x0000000000007918 */ /* 0x000fc00000000000 */
[----:B------:R-:W-:-:S00]  /*0b90*/  NOP ;  /* 0x0000000000007918 */ /* 0x000fc00000000000 */
[----:B------:R-:W-:-:S00]  /*0ba0*/  NOP ;  /* 0x0000000000007918 */ /* 0x000fc00000000000 */
[----:B------:R-:W-:-:S00]  /*0bb0*/  NOP ;  /* 0x0000000000007918 */ /* 0x000fc00000000000 */
[----:B------:R-:W-:-:S00]  /*0bc0*/  NOP ;  /* 0x0000000000007918 */ /* 0x000fc00000000000 */
[----:B------:R-:W-:-:S00]  /*0bd0*/  NOP ;  /* 0x0000000000007918 */ /* 0x000fc00000000000 */
[----:B------:R-:W-:-:S00]  /*0be0*/  NOP ;  /* 0x0000000000007918 */ /* 0x000fc00000000000 */
[----:B------:R-:W-:-:S00]  /*0bf0*/  NOP ;  /* 0x0000000000007918 */ /* 0x000fc00000000000 */
.L_x_7:


//--------------------- .nv.shared.reserved.0     --------------------------
	.section	.nv.shared.reserved.0,"aw",@nobits
	.weak		__nv_reservedSMEM_offset_0_alias
	.size		__nv_reservedSMEM_offset_0_alias, 0, 64
	.other		__nv_reservedSMEM_offset_0_alias,@"STO_CUDA_RESERVED_SHARED STV_DEFAULT"
__nv_reservedSMEM_offset_0_alias:
	.zero		0
	.zero		64


//--------------------- .nv.constant0._Z11gemm_kernelPK6__halfS1_PS_iiiff --------------------------
	.section	.nv.constant0._Z11gemm_kernelPK6__halfS1_PS_iiiff,"a",@progbits
	.sectionflags	@""
	.align	4
.nv.constant0._Z11gemm_kernelPK6__halfS1_PS_iiiff:
	.zero		940


//--------------------- SYMBOLS --------------------------

	.type		.nv.reservedSmem.offset0,@object
	.size		.nv.reservedSmem.offset0,0x4
